	.headerflags	@"EF_CUDA_TEXMODE_UNIFIED EF_CUDA_64BIT_ADDRESS EF_CUDA_ACCELERATORS EF_CUDA_SM90 EF_CUDA_VIRTUAL_SM(EF_CUDA_SM90)"
	.elftype	@"ET_EXEC"


//--------------------- .nv.info                  --------------------------
	.section	.nv.info,"",@"SHT_CUDA_INFO"
	.align	4


	//----- nvinfo : EIATTR_REGCOUNT
	.align		4
        /*0000*/ 	.byte	0x04, 0x2f
        /*0002*/ 	.short	(.L_1 - .L_0)
	.align		4
.L_0:
        /*0004*/ 	.word	index@(triton_poi_fused_cat_26)
        /*0008*/ 	.word	0x00000012


	//----- nvinfo : EIATTR_MIN_STACK_SIZE
	.align		4
.L_1:
        /*000c*/ 	.byte	0x04, 0x12
        /*000e*/ 	.short	(.L_3 - .L_2)
	.align		4
.L_2:
        /*0010*/ 	.word	index@(triton_poi_fused_cat_26)
        /*0014*/ 	.word	0x00000000


	//----- nvinfo : EIATTR_FRAME_SIZE
	.align		4
.L_3:
        /*0018*/ 	.byte	0x04, 0x11
        /*001a*/ 	.short	(.L_5 - .L_4)
	.align		4
.L_4:
        /*001c*/ 	.word	index@(triton_poi_fused_cat_26)
        /*0020*/ 	.word	0x00000000


	//----- nvinfo : EIATTR_MIN_STACK_SIZE
	.align		4
.L_5:
        /*0024*/ 	.byte	0x04, 0x12
        /*0026*/ 	.short	(.L_7 - .L_6)
	.align		4
.L_6:
        /*0028*/ 	.word	index@(triton_poi_fused_cat_26)
        /*002c*/ 	.word	0x00000000
.L_7:


//--------------------- .nv.info.triton_poi_fused_cat_26 --------------------------
	.section	.nv.info.triton_poi_fused_cat_26,"",@"SHT_CUDA_INFO"
	.sectionflags	@""
	.align	4


	//----- nvinfo : EIATTR_CUDA_API_VERSION
	.align		4
        /*0000*/ 	.byte	0x04, 0x37
        /*0002*/ 	.short	(.L_9 - .L_8)
.L_8:
        /*0004*/ 	.word	0x0000007c


	//----- nvinfo : EIATTR_KPARAM_INFO
	.align		4
.L_9:
        /*0008*/ 	.byte	0x04, 0x17
        /*000a*/ 	.short	(.L_11 - .L_10)
.L_10:
        /*000c*/ 	.word	0x00000000
        /*0010*/ 	.short	0x0004
        /*0012*/ 	.short	0x0020
        /*0014*/ 	.byte	0x00, 0xf0, 0x11, 0x00


	//----- nvinfo : EIATTR_KPARAM_INFO
	.align		4
.L_11:
        /*0018*/ 	.byte	0x04, 0x17
        /*001a*/ 	.short	(.L_13 - .L_12)
.L_12:
        /*001c*/ 	.word	0x00000000
        /*0020*/ 	.short	0x0003
        /*0022*/ 	.short	0x0018
        /*0024*/ 	.byte	0x00, 0xf4, 0x21, 0x00


	//----- nvinfo : EIATTR_KPARAM_INFO
	.align		4
.L_13:
        /*0028*/ 	.byte	0x04, 0x17
        /*002a*/ 	.short	(.L_15 - .L_14)
.L_14:
        /*002c*/ 	.word	0x00000000
        /*0030*/ 	.short	0x0002
        /*0032*/ 	.short	0x0010
        /*0034*/ 	.byte	0x00, 0xf4, 0x21, 0x00


	//----- nvinfo : EIATTR_KPARAM_INFO
	.align		4
.L_15:
        /*0038*/ 	.byte	0x04, 0x17
        /*003a*/ 	.short	(.L_17 - .L_16)
.L_16:
        /*003c*/ 	.word	0x00000000
        /*0040*/ 	.short	0x0001
        /*0042*/ 	.short	0x0008
        /*0044*/ 	.byte	0x00, 0xf4, 0x21, 0x00


	//----- nvinfo : EIATTR_KPARAM_INFO
	.align		4
.L_17:
        /*0048*/ 	.byte	0x04, 0x17
        /*004a*/ 	.short	(.L_19 - .L_18)
.L_18:
        /*004c*/ 	.word	0x00000000
        /*0050*/ 	.short	0x0000
        /*0052*/ 	.short	0x0000
        /*0054*/ 	.byte	0x00, 0xf4, 0x21, 0x00


	//----- nvinfo : EIATTR_SPARSE_MMA_MASK
	.align		4
.L_19:
        /*0058*/ 	.byte	0x03, 0x50
        /*005a*/ 	.short	0x0000


	//----- nvinfo : EIATTR_MAXREG_COUNT
	.align		4
        /*005c*/ 	.byte	0x03, 0x1b
        /*005e*/ 	.short	0x00ff


	//----- nvinfo : EIATTR_EXIT_INSTR_OFFSETS
	.align		4
        /*0060*/ 	.byte	0x04, 0x1c
        /*0062*/ 	.short	(.L_21 - .L_20)


	//   ....[0]....
.L_20:
        /*0064*/ 	.word	0x00000360


	//----- nvinfo : EIATTR_REQNTID
	.align		4
.L_21:
        /*0068*/ 	.byte	0x04, 0x10
        /*006a*/ 	.short	(.L_23 - .L_22)
.L_22:
        /*006c*/ 	.word	0x00000100
        /*0070*/ 	.word	0x00000001
        /*0074*/ 	.word	0x00000001


	//----- nvinfo : EIATTR_CBANK_PARAM_SIZE
	.align		4
.L_23:
        /*0078*/ 	.byte	0x03, 0x19
        /*007a*/ 	.short	0x0024


	//----- nvinfo : EIATTR_PARAM_CBANK
	.align		4
        /*007c*/ 	.byte	0x04, 0x0a
        /*007e*/ 	.short	(.L_25 - .L_24)
	.align		4
.L_24:
        /*0080*/ 	.word	index@(.nv.constant0.triton_poi_fused_cat_26)
        /*0084*/ 	.short	0x0210
        /*0086*/ 	.short	0x0024


	//----- nvinfo : EIATTR_SW_WAR
	.align		4
.L_25:
        /*0088*/ 	.byte	0x04, 0x36
        /*008a*/ 	.short	(.L_27 - .L_26)
.L_26:
        /*008c*/ 	.word	0x00000008
.L_27:


//--------------------- .nv.callgraph             --------------------------
	.section	.nv.callgraph,"",@"SHT_CUDA_CALLGRAPH"
	.align	4
	.sectionentsize	8
	.align		4
        /*0000*/ 	.word	0x00000000
	.align		4
        /*0004*/ 	.word	0xffffffff
	.align		4
        /*0008*/ 	.word	0x00000000
	.align		4
        /*000c*/ 	.word	0xfffffffe
	.align		4
        /*0010*/ 	.word	0x00000000
	.align		4
        /*0014*/ 	.word	0xfffffffd
	.align		4
        /*0018*/ 	.word	0x00000000
	.align		4
        /*001c*/ 	.word	0xfffffffc


//--------------------- .text.triton_poi_fused_cat_26 --------------------------
	.section	.text.triton_poi_fused_cat_26,"ax",@progbits
	.align	128
        .global         triton_poi_fused_cat_26
        .type           triton_poi_fused_cat_26,@function
        .size           triton_poi_fused_cat_26,(.L_x_1 - triton_poi_fused_cat_26)
        .other          triton_poi_fused_cat_26,@"STO_CUDA_ENTRY STV_DEFAULT"
triton_poi_fused_cat_26:
.text.triton_poi_fused_cat_26:
[----:B------:R-:W-:Y:S01]  /*0000*/  LDC R1, c[0x0][0x28] ;  /* 0x00000a00ff017b82 */ /* 0x000fe20000000800 */
[----:B------:R-:W1:Y:S01]  /*0010*/  S2R R0, SR_TID.X ;  /* 0x0000000000007919 */ /* 0x000e620000002100 */
[----:B------:R-:W-:-:S06]  /*0020*/  IMAD.MOV.U32 R10, RZ, RZ, RZ ;  /* 0x000000ffff0a7224 */ /* 0x000fcc00078e00ff */
[----:B------:R-:W2:Y:S01]  /*0030*/  LDC.64 R4, c[0x0][0x218] ;  /* 0x00008600ff047b82 */ /* 0x000ea20000000a00 */
[----:B------:R-:W-:Y:S01]  /*0040*/  ULDC.64 UR4, c[0x0][0x208] ;  /* 0x0000820000047ab9 */ /* 0x000fe20000000a00 */
[----:B------:R-:W3:Y:S06]  /*0050*/  S2R R3, SR_CTAID.X ;  /* 0x0000000000037919 */ /* 0x000eec0000002500 */
[----:B------:R-:W4:Y:S01]  /*0060*/  LDC.64 R6, c[0x0][0x210] ;  /* 0x00008400ff067b82 */ /* 0x000f220000000a00 */
[----:B-1----:R-:W-:Y:S01]  /*0070*/  IMAD.SHL.U32 R0, R0, 0x2, RZ ;  /* 0x0000000200007824 */ /* 0x002fe200078e00ff */
[----:B---3--:R-:W-:-:S04]  /*0080*/  SHF.R.S32.HI R2, RZ, 0x16, R3 ;  /* 0x00000016ff027819 */ /* 0x008fc80000011403 */
[----:B------:R-:W-:Y:S02]  /*0090*/  LOP3.LUT R0, R0, 0x1fe, RZ, 0xc0, !PT ;  /* 0x000001fe00007812 */ /* 0x000fe400078ec0ff */
[----:B------:R-:W-:-:S03]  /*00a0*/  SGXT R2, R2, 0x1 ;  /* 0x000000010202781a */ /* 0x000fc60000000200 */
[----:B------:R-:W-:-:S05]  /*00b0*/  IMAD R3, R3, 0x200, R0 ;  /* 0x0000020003037824 */ /* 0x000fca00078e0200 */
[----:B------:R-:W-:Y:S01]  /*00c0*/  LEA.HI R0, R2, R3, RZ, 0xc ;  /* 0x0000000302007211 */ /* 0x000fe200078f60ff */
[----:B------:R-:W-:-:S03]  /*00d0*/  IMAD.MOV.U32 R2, RZ, RZ, RZ ;  /* 0x000000ffff027224 */ /* 0x000fc600078e00ff */
[----:B------:R-:W-:Y:S01]  /*00e0*/  SHF.R.S32.HI R11, RZ, 0xc, R0 ;  /* 0x0000000cff0b7819 */ /* 0x000fe20000011400 */
[----:B------:R-:W-:Y:S01]  /*00f0*/  IMAD.HI R2, R3, -0x77777777, R2 ;  /* 0x8888888903027827 */ /* 0x000fe200078e0202 */
[----:B------:R-:W-:-:S03]  /*0100*/  LOP3.LUT R15, R0, 0xfffff000, RZ, 0xc0, !PT ;  /* 0xfffff000000f7812 */ /* 0x000fc600078ec0ff */
[----:B------:R-:W-:Y:S01]  /*0110*/  IMAD.HI R8, R11, -0x77777777, R10 ;  /* 0x888888890b087827 */ /* 0x000fe200078e020a */
[----:B------:R-:W-:-:S04]  /*0120*/  SHF.R.U32.HI R13, RZ, 0x1f, R2 ;  /* 0x0000001fff0d7819 */ /* 0x000fc80000011602 */
[----:B------:R-:W-:Y:S02]  /*0130*/  SHF.R.U32.HI R9, RZ, 0x1f, R8 ;  /* 0x0000001fff097819 */ /* 0x000fe40000011608 */
[----:B------:R-:W-:Y:S01]  /*0140*/  LEA.HI.SX32 R13, R2, R13, 0xf ;  /* 0x0000000d020d7211 */ /* 0x000fe200078f7aff */
[----:B------:R-:W-:Y:S01]  /*0150*/  IMAD.IADD R2, R3, 0x1, -R15 ;  /* 0x0000000103027824 */ /* 0x000fe200078e0a0f */
[----:B------:R-:W-:Y:S02]  /*0160*/  LEA.HI.SX32 R10, R8, R9, 0x1b ;  /* 0x00000009080a7211 */ /* 0x000fe400078fdaff */
[----:B------:R-:W1:Y:S01]  /*0170*/  LDC.64 R8, c[0x0][0x220] ;  /* 0x00008800ff087b82 */ /* 0x000e620000000a00 */
[C---:B------:R-:W-:Y:S01]  /*0180*/  IMAD R0, R13.reuse, -0x3c000, R3 ;  /* 0xfffc40000d007824 */ /* 0x040fe200078e0203 */
[C---:B------:R-:W-:Y:S01]  /*0190*/  LEA R2, R13.reuse, R2, 0xe ;  /* 0x000000020d027211 */ /* 0x040fe200078e70ff */
[----:B------:R-:W-:Y:S02]  /*01a0*/  IMAD R10, R10, -0x3c, R11 ;  /* 0xffffffc40a0a7824 */ /* 0x000fe400078e020b */
[----:B------:R-:W-:-:S02]  /*01b0*/  IMAD R13, R13, 0x38000, R0 ;  /* 0x000380000d0d7824 */ /* 0x000fc400078e0200 */
[C---:B------:R-:W-:Y:S01]  /*01c0*/  VIADD R11, R10.reuse, 0xffffffc8 ;  /* 0xffffffc80a0b7836 */ /* 0x040fe20000000000 */
[C---:B------:R-:W-:Y:S01]  /*01d0*/  ISETP.GT.AND P0, PT, R10.reuse, 0x37, PT ;  /* 0x000000370a00780c */ /* 0x040fe20003f04270 */
[----:B------:R-:W-:Y:S01]  /*01e0*/  HFMA2.MMA R0, -RZ, RZ, 0, 0 ;  /* 0x00000000ff007435 */ /* 0x000fe200000001ff */
[----:B------:R-:W-:Y:S01]  /*01f0*/  ISETP.GE.AND P1, PT, R10, 0x38, PT ;  /* 0x000000380a00780c */ /* 0x000fe20003f26270 */
[----:B------:R-:W-:Y:S02]  /*0200*/  IMAD R15, R11, 0x1000, R2 ;  /* 0x000010000b0f7824 */ /* 0x000fe400078e0202 */
[----:B------:R-:W-:Y:S02]  /*0210*/  IMAD.MOV.U32 R2, RZ, RZ, RZ ;  /* 0x000000ffff027224 */ /* 0x000fe400078e00ff */
[----:B--2---:R-:W-:Y:S01]  /*0220*/  IMAD.WIDE R4, R15, 0x4, R4 ;  /* 0x000000040f047825 */ /* 0x004fe200078e0204 */
[----:B------:R-:W-:-:S03]  /*0230*/  CS2R R14, SRZ ;  /* 0x00000000000e7805 */ /* 0x000fc6000001ff00 */
[----:B----4-:R-:W-:Y:S01]  /*0240*/  IMAD.WIDE R6, R13, 0x4, R6 ;  /* 0x000000040d067825 */ /* 0x010fe200078e0206 */
[----:B------:R-:W-:Y:S02]  /*0250*/  CS2R R12, SRZ ;  /* 0x00000000000c7805 */ /* 0x000fe4000001ff00 */
[----:B------:R-:W2:Y:S01]  /*0260*/  @P0 LDG.E.64 R14, desc[UR4][R4.64] ;  /* 0x00000004040e0981 */ /* 0x000ea2000c1e1b00 */
[----:B-1----:R-:W-:-:S03]  /*0270*/  IMAD.WIDE R8, R11, 0x4, R8 ;  /* 0x000000040b087825 */ /* 0x002fc600078e0208 */
[----:B------:R-:W3:Y:S01]  /*0280*/  @!P1 LDG.E.64 R12, desc[UR4][R6.64] ;  /* 0x00000004060c9981 */ /* 0x000ee2000c1e1b00 */
[----:B------:R-:W1:Y:S03]  /*0290*/  LDC.64 R10, c[0x0][0x228] ;  /* 0x00008a00ff0a7b82 */ /* 0x000e660000000a00 */
[----:B------:R-:W4:Y:S04]  /*02a0*/  @P0 LDG.E.EL R0, desc[UR4][R8.64] ;  /* 0x0000000408000981 */ /* 0x000f28000c2e1900 */
[----:B------:R-:W5:Y:S01]  /*02b0*/  @P0 LDG.E.EL R2, desc[UR4][R8.64] ;  /* 0x0000000408020981 */ /* 0x000f62000c2e1900 */
[----:B--2---:R-:W-:Y:S02]  /*02c0*/  SEL R14, R14, RZ, P0 ;  /* 0x000000ff0e0e7207 */ /* 0x004fe40000000000 */
[----:B------:R-:W-:-:S02]  /*02d0*/  SEL R15, R15, RZ, P0 ;  /* 0x000000ff0f0f7207 */ /* 0x000fc40000000000 */
[----:B----4-:R-:W-:Y:S02]  /*02e0*/  SEL R5, R0, RZ, P0 ;  /* 0x000000ff00057207 */ /* 0x010fe40000000000 */
[----:B-----5:R-:W-:Y:S01]  /*02f0*/  SEL R0, R2, RZ, P0 ;  /* 0x000000ff02007207 */ /* 0x020fe20000000000 */
[----:B-1----:R-:W-:Y:S01]  /*0300*/  IMAD.WIDE R2, R3, 0x4, R10 ;  /* 0x0000000403027825 */ /* 0x002fe200078e020a */
[----:B---3--:R-:W-:-:S03]  /*0310*/  SEL R12, R12, RZ, !P1 ;  /* 0x000000ff0c0c7207 */ /* 0x008fc60004800000 */
[----:B------:R-:W-:Y:S01]  /*0320*/  @P1 FADD R12, R14, R5 ;  /* 0x000000050e0c1221 */ /* 0x000fe20000000000 */
[----:B------:R-:W-:Y:S01]  /*0330*/  SEL R13, R13, RZ, !P1 ;  /* 0x000000ff0d0d7207 */ /* 0x000fe20004800000 */
[----:B------:R-:W-:-:S05]  /*0340*/  @P1 FADD R13, R15, R0 ;  /* 0x000000000f0d1221 */ /* 0x000fca0000000000 */
[----:B------:R-:W-:Y:S01]  /*0350*/  STG.E.64 desc[UR4][R2.64], R12 ;  /* 0x0000000c02007986 */ /* 0x000fe2000c101b04 */
[----:B------:R-:W-:Y:S05]  /*0360*/  EXIT ;  /* 0x000000000000794d */ /* 0x000fea0003800000 */
.L_x_0:
[----:B------:R-:W-:-:S00]  /*0370*/  BRA `(.L_x_0) ;  /* 0xfffffffc00fc7947 */ /* 0x000fc0000383ffff */
[----:B------:R-:W-:-:S00]  /*0380*/  NOP ;  /* 0x0000000000007918 */ /* 0x000fc00000000000 */
[----:B------:R-:W-:-:S00]  /*0390*/  NOP ;  /* 0x0000000000007918 */ /* 0x000fc00000000000 */
[----:B------:R-:W-:-:S00]  /*03a0*/  NOP ;  /* 0x0000000000007918 */ /* 0x000fc00000000000 */
[----:B------:R-:W-:-:S00]  /*03b0*/  NOP ;  /* 0x0000000000007918 */ /* 0x000fc00000000000 */
[----:B------:R-:W-:-:S00]  /*03c0*/  NOP ;  /* 0x0000000000007918 */ /* 0x000fc00000000000 */
[----:B------:R-:W-:-:S00]  /*03d0*/  NOP ;  /* 0x0000000000007918 */ /* 0x000fc00000000000 */
[----:B------:R-:W-:-:S00]  /*03e0*/  NOP ;  /* 0x0000000000007918 */ /* 0x000fc00000000000 */
[----:B------:R-:W-:-:S00]  /*03f0*/  NOP ;  /* 0x0000000000007918 */ /* 0x000fc00000000000 */
.L_x_1:


//--------------------- .nv.constant0.triton_poi_fused_cat_26 --------------------------
	.section	.nv.constant0.triton_poi_fused_cat_26,"a",@progbits
	.sectionflags	@""
	.align	4
.nv.constant0.triton_poi_fused_cat_26:
	.zero		564
